//
// Generated by NVIDIA NVVM Compiler
//
// Compiler Build ID: CL-36424714
// Cuda compilation tools, release 13.0, V13.0.88
// Based on NVVM 20.0.0
//

.version 9.0
.target sm_100
.address_size 64

	// .globl	_Z12mandelKernelffffiiiPim

.visible .entry _Z12mandelKernelffffiiiPim(
	.param .f32 _Z12mandelKernelffffiiiPim_param_0,
	.param .f32 _Z12mandelKernelffffiiiPim_param_1,
	.param .f32 _Z12mandelKernelffffiiiPim_param_2,
	.param .f32 _Z12mandelKernelffffiiiPim_param_3,
	.param .u32 _Z12mandelKernelffffiiiPim_param_4,
	.param .u32 _Z12mandelKernelffffiiiPim_param_5,
	.param .u32 _Z12mandelKernelffffiiiPim_param_6,
	.param .u64 .ptr .align 1 _Z12mandelKernelffffiiiPim_param_7,
	.param .u64 _Z12mandelKernelffffiiiPim_param_8
)
{
	.reg .pred 	%p<7>;
	.reg .b32 	%r<21>;
	.reg .b32 	%f<20>;
	.reg .b64 	%rd<8>;

	ld.param.f32 	%f9, [_Z12mandelKernelffffiiiPim_param_0];
	ld.param.f32 	%f10, [_Z12mandelKernelffffiiiPim_param_1];
	ld.param.f32 	%f11, [_Z12mandelKernelffffiiiPim_param_2];
	ld.param.f32 	%f12, [_Z12mandelKernelffffiiiPim_param_3];
	ld.param.u32 	%r7, [_Z12mandelKernelffffiiiPim_param_4];
	ld.param.u32 	%r8, [_Z12mandelKernelffffiiiPim_param_5];
	ld.param.u32 	%r6, [_Z12mandelKernelffffiiiPim_param_6];
	ld.param.u64 	%rd1, [_Z12mandelKernelffffiiiPim_param_7];
	ld.param.u64 	%rd2, [_Z12mandelKernelffffiiiPim_param_8];
	mov.u32 	%r10, %ctaid.x;
	mov.u32 	%r11, %ntid.x;
	mov.u32 	%r12, %tid.x;
	mad.lo.s32 	%r1, %r10, %r11, %r12;
	mov.u32 	%r13, %ctaid.y;
	mov.u32 	%r14, %ntid.y;
	mov.u32 	%r15, %tid.y;
	mad.lo.s32 	%r16, %r13, %r14, %r15;
	setp.ge.s32 	%p1, %r1, %r7;
	setp.ge.s32 	%p2, %r16, %r8;
	or.pred  	%p3, %p1, %p2;
	@%p3 bra 	$L__BB0_6;
	cvt.rn.f32.s32 	%f13, %r1;
	fma.rn.f32 	%f1, %f11, %f13, %f9;
	cvt.rn.f32.u32 	%f14, %r16;
	fma.rn.f32 	%f2, %f12, %f14, %f10;
	setp.lt.s32 	%p4, %r6, 1;
	mov.b32 	%r20, 0;
	@%p4 bra 	$L__BB0_5;
	mov.b32 	%r19, 0;
	mov.f32 	%f18, %f2;
	mov.f32 	%f19, %f1;
$L__BB0_3:
	mul.f32 	%f5, %f19, %f19;
	mul.f32 	%f6, %f18, %f18;
	add.f32 	%f15, %f5, %f6;
	setp.gt.f32 	%p5, %f15, 0f40800000;
	mov.u32 	%r20, %r19;
	@%p5 bra 	$L__BB0_5;
	sub.f32 	%f16, %f5, %f6;
	add.f32 	%f17, %f19, %f19;
	add.f32 	%f19, %f1, %f16;
	fma.rn.f32 	%f18, %f17, %f18, %f2;
	add.s32 	%r19, %r19, 1;
	setp.ne.s32 	%p6, %r19, %r6;
	mov.u32 	%r20, %r6;
	@%p6 bra 	$L__BB0_3;
$L__BB0_5:
	cvt.u64.u32 	%rd3, %r16;
	mul.wide.s32 	%rd4, %r1, 4;
	mad.lo.s64 	%rd5, %rd2, %rd3, %rd4;
	cvta.to.global.u64 	%rd6, %rd1;
	add.s64 	%rd7, %rd6, %rd5;
	st.global.u32 	[%rd7], %r20;
$L__BB0_6:
	ret;

}


// ===== COMPILED SASS (sm_100) =====

	.target	sm_100

	.elftype	@"ET_EXEC"


//--------------------- .note.nv.tkinfo           --------------------------
	.section	.note.nv.tkinfo,"",@"SHT_NOTE"
	.sectionflags	@"SHF_NOTE_NV_TKINFO"
	.tkinfo
        /*0018*/ 	.word	0x00000002
        /*0030*/ 	.string	""
        /*0030*/ 	.string	"ptxas"
        /*0030*/ 	.string	"Cuda compilation tools, release 13.0, V13.0.88"
        /*0030*/ 	.string	"Build cuda_13.0.r13.0/compiler.36424714_0"
        /*0030*/ 	.string	"-arch sm_100 -m 64 "



//--------------------- .note.nv.cuinfo           --------------------------
	.section	.note.nv.cuinfo,"",@"SHT_NOTE"
	.sectionflags	@"SHF_NOTE_NV_CUINFO"
        /*0018*/ 	.short	0x0002
        /*001a*/ 	.short	0x0064
        /*001c*/ 	.short	0x0082
	.zero		2


//--------------------- .nv.info                  --------------------------
	.section	.nv.info,"",@"SHT_CUDA_INFO"
	.align	4


	//----- nvinfo : EIATTR_REGCOUNT
	.align		4
        /*0000*/ 	.byte	0x04, 0x2f
        /*0002*/ 	.short	(.L_1 - .L_0)
	.align		4
.L_0:
        /*0004*/ 	.word	index@(_Z12mandelKernelffffiiiPim)
        /*0008*/ 	.word	0x00000010


	//----- nvinfo : EIATTR_FRAME_SIZE
	.align		4
.L_1:
        /*000c*/ 	.byte	0x04, 0x11
        /*000e*/ 	.short	(.L_3 - .L_2)
	.align		4
.L_2:
        /*0010*/ 	.word	index@(_Z12mandelKernelffffiiiPim)
        /*0014*/ 	.word	0x00000000


	//----- nvinfo : EIATTR_MIN_STACK_SIZE
	.align		4
.L_3:
        /*0018*/ 	.byte	0x04, 0x12
        /*001a*/ 	.short	(.L_5 - .L_4)
	.align		4
.L_4:
        /*001c*/ 	.word	index@(_Z12mandelKernelffffiiiPim)
        /*0020*/ 	.word	0x00000000
.L_5:


//--------------------- .nv.compat                --------------------------
	.section	.nv.compat,"",@"SHT_CUDA_COMPAT_INFO"
	.align	4
        /*0000*/ 	.byte	0x02, 0x09, 0x00, 0x00, 0x02, 0x02, 0x01, 0x00, 0x02, 0x05, 0x05, 0x00, 0x03, 0x07, 0x01, 0x01
        /*0010*/ 	.byte	0x02, 0x03, 0x00, 0x00, 0x02, 0x06, 0x01, 0x00, 0x04, 0x0b, 0x08, 0x00, 0x01, 0x00, 0x00, 0x00
        /*0020*/ 	.byte	0x00, 0x00, 0x00, 0x00


//--------------------- .nv.info._Z12mandelKernelffffiiiPim --------------------------
	.section	.nv.info._Z12mandelKernelffffiiiPim,"",@"SHT_CUDA_INFO"
	.sectionflags	@""
	.align	4


	//----- nvinfo : EIATTR_CUDA_API_VERSION
	.align		4
        /*0000*/ 	.byte	0x04, 0x37
        /*0002*/ 	.short	(.L_7 - .L_6)
.L_6:
        /*0004*/ 	.word	0x00000082


	//----- nvinfo : EIATTR_KPARAM_INFO
	.align		4
.L_7:
        /*0008*/ 	.byte	0x04, 0x17
        /*000a*/ 	.short	(.L_9 - .L_8)
.L_8:
        /*000c*/ 	.word	0x00000000
        /*0010*/ 	.short	0x0008
        /*0012*/ 	.short	0x0028
        /*0014*/ 	.byte	0x00, 0xf0, 0x21, 0x00


	//----- nvinfo : EIATTR_KPARAM_INFO
	.align		4
.L_9:
        /*0018*/ 	.byte	0x04, 0x17
        /*001a*/ 	.short	(.L_11 - .L_10)
.L_10:
        /*001c*/ 	.word	0x00000000
        /*0020*/ 	.short	0x0007
        /*0022*/ 	.short	0x0020
        /*0024*/ 	.byte	0x00, 0xf5, 0x21, 0x00


	//----- nvinfo : EIATTR_KPARAM_INFO
	.align		4
.L_11:
        /*0028*/ 	.byte	0x04, 0x17
        /*002a*/ 	.short	(.L_13 - .L_12)
.L_12:
        /*002c*/ 	.word	0x00000000
        /*0030*/ 	.short	0x0006
        /*0032*/ 	.short	0x0018
        /*0034*/ 	.byte	0x00, 0xf0, 0x11, 0x00


	//----- nvinfo : EIATTR_KPARAM_INFO
	.align		4
.L_13:
        /*0038*/ 	.byte	0x04, 0x17
        /*003a*/ 	.short	(.L_15 - .L_14)
.L_14:
        /*003c*/ 	.word	0x00000000
        /*0040*/ 	.short	0x0005
        /*0042*/ 	.short	0x0014
        /*0044*/ 	.byte	0x00, 0xf0, 0x11, 0x00


	//----- nvinfo : EIATTR_KPARAM_INFO
	.align		4
.L_15:
        /*0048*/ 	.byte	0x04, 0x17
        /*004a*/ 	.short	(.L_17 - .L_16)
.L_16:
        /*004c*/ 	.word	0x00000000
        /*0050*/ 	.short	0x0004
        /*0052*/ 	.short	0x0010
        /*0054*/ 	.byte	0x00, 0xf0, 0x11, 0x00


	//----- nvinfo : EIATTR_KPARAM_INFO
	.align		4
.L_17:
        /*0058*/ 	.byte	0x04, 0x17
        /*005a*/ 	.short	(.L_19 - .L_18)
.L_18:
        /*005c*/ 	.word	0x00000000
        /*0060*/ 	.short	0x0003
        /*0062*/ 	.short	0x000c
        /*0064*/ 	.byte	0x00, 0xf0, 0x11, 0x00


	//----- nvinfo : EIATTR_KPARAM_INFO
	.align		4
.L_19:
        /*0068*/ 	.byte	0x04, 0x17
        /*006a*/ 	.short	(.L_21 - .L_20)
.L_20:
        /*006c*/ 	.word	0x00000000
        /*0070*/ 	.short	0x0002
        /*0072*/ 	.short	0x0008
        /*0074*/ 	.byte	0x00, 0xf0, 0x11, 0x00


	//----- nvinfo : EIATTR_KPARAM_INFO
	.align		4
.L_21:
        /*0078*/ 	.byte	0x04, 0x17
        /*007a*/ 	.short	(.L_23 - .L_22)
.L_22:
        /*007c*/ 	.word	0x00000000
        /*0080*/ 	.short	0x0001
        /*0082*/ 	.short	0x0004
        /*0084*/ 	.byte	0x00, 0xf0, 0x11, 0x00


	//----- nvinfo : EIATTR_KPARAM_INFO
	.align		4
.L_23:
        /*0088*/ 	.byte	0x04, 0x17
        /*008a*/ 	.short	(.L_25 - .L_24)
.L_24:
        /*008c*/ 	.word	0x00000000
        /*0090*/ 	.short	0x0000
        /*0092*/ 	.short	0x0000
        /*0094*/ 	.byte	0x00, 0xf0, 0x11, 0x00


	//----- nvinfo : EIATTR_SPARSE_MMA_MASK
	.align		4
.L_25:
        /*0098*/ 	.byte	0x03, 0x50
        /*009a*/ 	.short	0x0000


	//----- nvinfo : EIATTR_MAXREG_COUNT
	.align		4
        /*009c*/ 	.byte	0x03, 0x1b
        /*009e*/ 	.short	0x00ff


	//----- nvinfo : EIATTR_MERCURY_ISA_VERSION
	.align		4
        /*00a0*/ 	.byte	0x03, 0x5f
        /*00a2*/ 	.short	0x0101


	//----- nvinfo : EIATTR_VRC_CTA_INIT_COUNT
	.align		4
        /*00a4*/ 	.byte	0x02, 0x4a
	.zero		1
	.zero		1


	//----- nvinfo : EIATTR_EXIT_INSTR_OFFSETS
	.align		4
        /*00a8*/ 	.byte	0x04, 0x1c
        /*00aa*/ 	.short	(.L_27 - .L_26)


	//   ....[0]....
.L_26:
        /*00ac*/ 	.word	0x000000c0


	//   ....[1]....
        /*00b0*/ 	.word	0x00000330


	//----- nvinfo : EIATTR_CRS_STACK_SIZE
	.align		4
.L_27:
        /*00b4*/ 	.byte	0x04, 0x1e
        /*00b6*/ 	.short	(.L_29 - .L_28)
.L_28:
        /*00b8*/ 	.word	0x00000000


	//----- nvinfo : EIATTR_CBANK_PARAM_SIZE
	.align		4
.L_29:
        /*00bc*/ 	.byte	0x03, 0x19
        /*00be*/ 	.short	0x0030


	//----- nvinfo : EIATTR_PARAM_CBANK
	.align		4
        /*00c0*/ 	.byte	0x04, 0x0a
        /*00c2*/ 	.short	(.L_31 - .L_30)
	.align		4
.L_30:
        /*00c4*/ 	.word	index@(.nv.constant0._Z12mandelKernelffffiiiPim)
        /*00c8*/ 	.short	0x0380
        /*00ca*/ 	.short	0x0030


	//----- nvinfo : EIATTR_SW_WAR
	.align		4
.L_31:
        /*00cc*/ 	.byte	0x04, 0x36
        /*00ce*/ 	.short	(.L_33 - .L_32)
.L_32:
        /*00d0*/ 	.word	0x00000008
.L_33:


//--------------------- .nv.callgraph             --------------------------
	.section	.nv.callgraph,"",@"SHT_CUDA_CALLGRAPH"
	.align	4
	.sectionentsize	8
	.align		4
        /*0000*/ 	.word	0x00000000
	.align		4
        /*0004*/ 	.word	0xffffffff
	.align		4
        /*0008*/ 	.word	0x00000000
	.align		4
        /*000c*/ 	.word	0xfffffffe
	.align		4
        /*0010*/ 	.word	0x00000000
	.align		4
        /*0014*/ 	.word	0xfffffffd
	.align		4
        /*0018*/ 	.word	0x00000000
	.align		4
        /*001c*/ 	.word	0xfffffffc


//--------------------- .text._Z12mandelKernelffffiiiPim --------------------------
	.section	.text._Z12mandelKernelffffiiiPim,"ax",@progbits
	.align	128
        .global         _Z12mandelKernelffffiiiPim
        .type           _Z12mandelKernelffffiiiPim,@function
        .size           _Z12mandelKernelffffiiiPim,(.L_x_4 - _Z12mandelKernelffffiiiPim)
        .other          _Z12mandelKernelffffiiiPim,@"STO_CUDA_ENTRY STV_DEFAULT"
_Z12mandelKernelffffiiiPim:
.text._Z12mandelKernelffffiiiPim:
[----:B------:R-:W-:Y:S01]  /*0000*/  LDC R1, c[0x0][0x37c] ;  /* 0x0000df00ff017b82 */ /* 0x000fe20000000800 */
[----:B------:R-:W0:Y:S07]  /*0010*/  S2R R0, SR_TID.Y ;  /* 0x0000000000007919 */ /* 0x000e2e0000002200 */
[----:B------:R-:W1:Y:S01]  /*0020*/  LDC R2, c[0x0][0x360] ;  /* 0x0000d800ff027b82 */ /* 0x000e620000000800 */
[----:B------:R-:W2:Y:S01]  /*0030*/  LDCU.64 UR6, c[0x0][0x390] ;  /* 0x00007200ff0677ac */ /* 0x000ea20008000a00 */
[----:B------:R-:W1:Y:S06]  /*0040*/  S2R R3, SR_TID.X ;  /* 0x0000000000037919 */ /* 0x000e6c0000002100 */
[----:B------:R-:W0:Y:S08]  /*0050*/  S2UR UR5, SR_CTAID.Y ;  /* 0x00000000000579c3 */ /* 0x000e300000002600 */
[----:B------:R-:W0:Y:S08]  /*0060*/  LDC R5, c[0x0][0x364] ;  /* 0x0000d900ff057b82 */ /* 0x000e300000000800 */
[----:B------:R-:W1:Y:S01]  /*0070*/  S2UR UR4, SR_CTAID.X ;  /* 0x00000000000479c3 */ /* 0x000e620000002500 */
[----:B0-----:R-:W-:-:S05]  /*0080*/  IMAD R5, R5, UR5, R0 ;  /* 0x0000000505057c24 */ /* 0x001fca000f8e0200 */
[----:B--2---:R-:W-:Y:S01]  /*0090*/  ISETP.GE.AND P0, PT, R5, UR7, PT ;  /* 0x0000000705007c0c */ /* 0x004fe2000bf06270 */
[----:B-1----:R-:W-:-:S05]  /*00a0*/  IMAD R2, R2, UR4, R3 ;  /* 0x0000000402027c24 */ /* 0x002fca000f8e0203 */
[----:B------:R-:W-:-:S13]  /*00b0*/  ISETP.GE.OR P0, PT, R2, UR6, P0 ;  /* 0x0000000602007c0c */ /* 0x000fda0008706670 */
[----:B------:R-:W-:Y:S05]  /*00c0*/  @P0 EXIT ;  /* 0x000000000000094d */ /* 0x000fea0003800000 */
[----:B------:R-:W0:Y:S01]  /*00d0*/  LDCU UR6, c[0x0][0x398] ;  /* 0x00007300ff0677ac */ /* 0x000e220008000800 */
[----:B------:R-:W1:Y:S01]  /*00e0*/  LDC.64 R8, c[0x0][0x380] ;  /* 0x0000e000ff087b82 */ /* 0x000e620000000a00 */
[----:B------:R-:W-:Y:S02]  /*00f0*/  I2FP.F32.U32 R0, R5 ;  /* 0x0000000500007245 */ /* 0x000fe40000201000 */
[----:B------:R-:W-:Y:S01]  /*0100*/  I2FP.F32.S32 R3, R2 ;  /* 0x0000000200037245 */ /* 0x000fe20000201400 */
[----:B------:R-:W2:Y:S04]  /*0110*/  LDCU.64 UR4, c[0x0][0x358] ;  /* 0x00006b00ff0477ac */ /* 0x000ea80008000a00 */
[----:B------:R-:W1:Y:S01]  /*0120*/  LDC.64 R6, c[0x0][0x388] ;  /* 0x0000e200ff067b82 */ /* 0x000e620000000a00 */
[----:B0-----:R-:W-:Y:S01]  /*0130*/  UISETP.GE.AND UP0, UPT, UR6, 0x1, UPT ;  /* 0x000000010600788c */ /* 0x001fe2000bf06270 */
[----:B-1----:R-:W-:Y:S01]  /*0140*/  FFMA R0, R0, R7, R9 ;  /* 0x0000000700007223 */ /* 0x002fe20000000009 */
[----:B------:R-:W-:-:S02]  /*0150*/  HFMA2 R7, -RZ, RZ, 0, 0 ;  /* 0x00000000ff077431 */ /* 0x000fc400000001ff */
[----:B------:R-:W-:-:S05]  /*0160*/  FFMA R3, R3, R6, R8 ;  /* 0x0000000603037223 */ /* 0x000fca0000000008 */
[----:B--2---:R-:W-:Y:S05]  /*0170*/  BRA.U !UP0, `(.L_x_0) ;  /* 0x0000000108507547 */ /* 0x004fea000b800000 */
[----:B------:R-:W-:Y:S01]  /*0180*/  BSSY.RECONVERGENT B0, `(.L_x_0) ;  /* 0x0000013000007945 */ /* 0x000fe20003800200 */
[----:B------:R-:W-:Y:S01]  /*0190*/  MOV R7, RZ ;  /* 0x000000ff00077202 */ /* 0x000fe20000000f00 */
[----:B------:R-:W0:Y:S01]  /*01a0*/  LDCU UR6, c[0x0][0x398] ;  /* 0x00007300ff0677ac */ /* 0x000e220008000800 */
[----:B------:R-:W-:Y:S02]  /*01b0*/  MOV R9, R0 ;  /* 0x0000000000097202 */ /* 0x000fe40000000f00 */
[----:B------:R-:W-:Y:S01]  /*01c0*/  MOV R4, R3 ;  /* 0x0000000300047202 */ /* 0x000fe20000000f00 */
[----:B------:R-:W1:Y:S06]  /*01d0*/  LDCU UR7, c[0x0][0x398] ;  /* 0x00007300ff0777ac */ /* 0x000e6c0008000800 */
.L_x_2:
[----:B------:R-:W-:Y:S01]  /*01e0*/  FMUL R6, R4, R4 ;  /* 0x0000000404067220 */ /* 0x000fe20000400000 */
[----:B------:R-:W-:-:S04]  /*01f0*/  FMUL R13, R9, R9 ;  /* 0x00000009090d7220 */ /* 0x000fc80000400000 */
[----:B------:R-:W-:-:S05]  /*0200*/  FADD R8, R6, R13 ;  /* 0x0000000d06087221 */ /* 0x000fca0000000000 */
[----:B------:R-:W-:-:S13]  /*0210*/  FSETP.GT.AND P0, PT, R8, 4, PT ;  /* 0x408000000800780b */ /* 0x000fda0003f04000 */
[----:B------:R-:W-:Y:S05]  /*0220*/  @P0 BRA `(.L_x_1) ;  /* 0x0000000000200947 */ /* 0x000fea0003800000 */
[----:B------:R-:W-:Y:S01]  /*0230*/  IADD3 R7, PT, PT, R7, 0x1, RZ ;  /* 0x0000000107077810 */ /* 0x000fe20007ffe0ff */
[----:B------:R-:W-:Y:S01]  /*0240*/  FADD R11, R4, R4 ;  /* 0x00000004040b7221 */ /* 0x000fe20000000000 */
[----:B------:R-:W-:Y:S02]  /*0250*/  FADD R4, R6, -R13 ;  /* 0x8000000d06047221 */ /* 0x000fe40000000000 */
[----:B-1----:R-:W-:Y:S01]  /*0260*/  ISETP.NE.AND P0, PT, R7, UR7, PT ;  /* 0x0000000707007c0c */ /* 0x002fe2000bf05270 */
[----:B------:R-:W-:Y:S01]  /*0270*/  FFMA R9, R11, R9, R0 ;  /* 0x000000090b097223 */ /* 0x000fe20000000000 */
[----:B------:R-:W-:-:S11]  /*0280*/  FADD R4, R3, R4 ;  /* 0x0000000403047221 */ /* 0x000fd60000000000 */
[----:B------:R-:W-:Y:S05]  /*0290*/  @P0 BRA `(.L_x_2) ;  /* 0xfffffffc00d00947 */ /* 0x000fea000383ffff */
[----:B0-----:R-:W-:-:S07]  /*02a0*/  MOV R7, UR6 ;  /* 0x0000000600077c02 */ /* 0x001fce0008000f00 */
.L_x_1:
[----:B01----:R-:W-:Y:S05]  /*02b0*/  BSYNC.RECONVERGENT B0 ;  /* 0x0000000000007941 */ /* 0x003fea0003800200 */
.L_x_0:
[----:B------:R-:W0:Y:S01]  /*02c0*/  LDCU.128 UR8, c[0x0][0x3a0] ;  /* 0x00007400ff0877ac */ /* 0x000e220008000c00 */
[----:B------:R-:W-:-:S04]  /*02d0*/  IMAD.WIDE R2, R2, 0x4, RZ ;  /* 0x0000000402027825 */ /* 0x000fc800078e02ff */
[----:B0-----:R-:W-:-:S04]  /*02e0*/  IMAD.WIDE.U32 R2, R5, UR10, R2 ;  /* 0x0000000a05027c25 */ /* 0x001fc8000f8e0002 */
[----:B------:R-:W-:Y:S01]  /*02f0*/  IMAD R5, R5, UR11, R3 ;  /* 0x0000000b05057c24 */ /* 0x000fe2000f8e0203 */
[----:B------:R-:W-:-:S04]  /*0300*/  IADD3 R2, P0, PT, R2, UR8, RZ ;  /* 0x0000000802027c10 */ /* 0x000fc8000ff1e0ff */
[----:B------:R-:W-:-:S05]  /*0310*/  IADD3.X R3, PT, PT, R5, UR9, RZ, P0, !PT ;  /* 0x0000000905037c10 */ /* 0x000fca00087fe4ff */
[----:B------:R-:W-:Y:S01]  /*0320*/  STG.E desc[UR4][R2.64], R7 ;  /* 0x0000000702007986 */ /* 0x000fe2000c101904 */
[----:B------:R-:W-:Y:S05]  /*0330*/  EXIT ;  /* 0x000000000000794d */ /* 0x000fea0003800000 */
.L_x_3:
[----:B------:R-:W-:-:S00]  /*0340*/  BRA `(.L_x_3) ;  /* 0xfffffffc00fc7947 */ /* 0x000fc0000383ffff */
[----:B------:R-:W-:-:S00]  /*0350*/  NOP ;  /* 0x0000000000007918 */ /* 0x000fc00000000000 */
        /* <DEDUP_REMOVED lines=10> */
.L_x_4:


//--------------------- .nv.shared.reserved.0     --------------------------
	.section	.nv.shared.reserved.0,"aw",@nobits
	.weak		__nv_reservedSMEM_offset_0_alias
	.size		__nv_reservedSMEM_offset_0_alias, 0, 64
	.other		__nv_reservedSMEM_offset_0_alias,@"STO_CUDA_RESERVED_SHARED STV_DEFAULT"
__nv_reservedSMEM_offset_0_alias:
	.zero		0
	.zero		64


//--------------------- .nv.constant0._Z12mandelKernelffffiiiPim --------------------------
	.section	.nv.constant0._Z12mandelKernelffffiiiPim,"a",@progbits
	.sectionflags	@""
	.align	4
.nv.constant0._Z12mandelKernelffffiiiPim:
	.zero		944


//--------------------- SYMBOLS --------------------------

	.type		.nv.reservedSmem.offset0,@object
	.size		.nv.reservedSmem.offset0,0x4
